//
// Generated by NVIDIA NVVM Compiler
//
// Compiler Build ID: CL-36424714
// Cuda compilation tools, release 13.0, V13.0.88
// Based on NVVM 20.0.0
//

.version 9.0
.target sm_100
.address_size 64

	// .globl	_Z6kernelP6SpherePh

.visible .entry _Z6kernelP6SpherePh(
	.param .u64 .ptr .align 1 _Z6kernelP6SpherePh_param_0,
	.param .u64 .ptr .align 1 _Z6kernelP6SpherePh_param_1
)
{
	.reg .pred 	%p<13>;
	.reg .b16 	%rs<2>;
	.reg .b32 	%r<22>;
	.reg .b32 	%f<159>;
	.reg .b64 	%rd<11>;

	ld.param.u64 	%rd4, [_Z6kernelP6SpherePh_param_0];
	ld.param.u64 	%rd5, [_Z6kernelP6SpherePh_param_1];
	mov.u32 	%r5, %ctaid.x;
	mov.u32 	%r6, %ntid.x;
	mov.u32 	%r7, %tid.x;
	mad.lo.s32 	%r1, %r5, %r6, %r7;
	mov.u32 	%r8, %ctaid.y;
	mov.u32 	%r9, %ntid.y;
	mov.u32 	%r10, %tid.y;
	mad.lo.s32 	%r11, %r8, %r9, %r10;
	setp.gt.s32 	%p1, %r1, 2047;
	setp.gt.u32 	%p2, %r11, 2047;
	or.pred  	%p3, %p1, %p2;
	@%p3 bra 	$L__BB0_20;
	add.s32 	%r13, %r1, -1024;
	cvt.rn.f32.s32 	%f1, %r13;
	add.s32 	%r14, %r11, -1024;
	cvt.rn.f32.s32 	%f2, %r14;
	cvta.to.global.u64 	%rd6, %rd4;
	add.s64 	%rd10, %rd6, 56;
	mov.f32 	%f139, 0f00000000;
	mov.f32 	%f140, 0fD09502F9;
	mov.b32 	%r21, 0;
	mov.f32 	%f138, %f139;
	mov.f32 	%f137, %f139;
$L__BB0_2:
	ld.global.f32 	%f68, [%rd10+-40];
	sub.f32 	%f69, %f1, %f68;
	ld.global.f32 	%f70, [%rd10+-36];
	sub.f32 	%f71, %f2, %f70;
	mul.f32 	%f8, %f69, %f69;
	mul.f32 	%f9, %f71, %f71;
	add.f32 	%f72, %f8, %f9;
	ld.global.f32 	%f73, [%rd10+-44];
	mul.f32 	%f10, %f73, %f73;
	setp.geu.f32 	%p4, %f72, %f10;
	mov.f32 	%f136, 0fD09502F9;
	@%p4 bra 	$L__BB0_4;
	sub.f32 	%f74, %f10, %f8;
	sub.f32 	%f75, %f74, %f9;
	sqrt.rn.f32 	%f76, %f75;
	sqrt.rn.f32 	%f77, %f10;
	div.rn.f32 	%f135, %f76, %f77;
	ld.global.f32 	%f78, [%rd10+-32];
	add.f32 	%f136, %f76, %f78;
$L__BB0_4:
	setp.leu.f32 	%p5, %f136, %f140;
	@%p5 bra 	$L__BB0_6;
	ld.global.f32 	%f79, [%rd10+-56];
	mul.f32 	%f137, %f135, %f79;
	ld.global.f32 	%f80, [%rd10+-52];
	mul.f32 	%f138, %f135, %f80;
	ld.global.f32 	%f81, [%rd10+-48];
	mul.f32 	%f139, %f135, %f81;
	mov.f32 	%f140, %f136;
$L__BB0_6:
	ld.global.f32 	%f83, [%rd10+-12];
	sub.f32 	%f84, %f1, %f83;
	ld.global.f32 	%f85, [%rd10+-8];
	sub.f32 	%f86, %f2, %f85;
	mul.f32 	%f22, %f84, %f84;
	mul.f32 	%f23, %f86, %f86;
	add.f32 	%f87, %f22, %f23;
	ld.global.f32 	%f88, [%rd10+-16];
	mul.f32 	%f24, %f88, %f88;
	setp.geu.f32 	%p6, %f87, %f24;
	mov.f32 	%f142, 0fD09502F9;
	@%p6 bra 	$L__BB0_8;
	sub.f32 	%f89, %f24, %f22;
	sub.f32 	%f90, %f89, %f23;
	sqrt.rn.f32 	%f91, %f90;
	sqrt.rn.f32 	%f92, %f24;
	div.rn.f32 	%f135, %f91, %f92;
	ld.global.f32 	%f93, [%rd10+-4];
	add.f32 	%f142, %f91, %f93;
$L__BB0_8:
	setp.leu.f32 	%p7, %f142, %f140;
	@%p7 bra 	$L__BB0_10;
	ld.global.f32 	%f94, [%rd10+-28];
	mul.f32 	%f137, %f135, %f94;
	ld.global.f32 	%f95, [%rd10+-24];
	mul.f32 	%f138, %f135, %f95;
	ld.global.f32 	%f96, [%rd10+-20];
	mul.f32 	%f139, %f135, %f96;
	mov.f32 	%f140, %f142;
$L__BB0_10:
	ld.global.f32 	%f98, [%rd10+16];
	sub.f32 	%f99, %f1, %f98;
	ld.global.f32 	%f100, [%rd10+20];
	sub.f32 	%f101, %f2, %f100;
	mul.f32 	%f36, %f99, %f99;
	mul.f32 	%f37, %f101, %f101;
	add.f32 	%f102, %f36, %f37;
	ld.global.f32 	%f103, [%rd10+12];
	mul.f32 	%f38, %f103, %f103;
	setp.geu.f32 	%p8, %f102, %f38;
	mov.f32 	%f148, 0fD09502F9;
	@%p8 bra 	$L__BB0_12;
	sub.f32 	%f104, %f38, %f36;
	sub.f32 	%f105, %f104, %f37;
	sqrt.rn.f32 	%f106, %f105;
	sqrt.rn.f32 	%f107, %f38;
	div.rn.f32 	%f135, %f106, %f107;
	ld.global.f32 	%f108, [%rd10+24];
	add.f32 	%f148, %f106, %f108;
$L__BB0_12:
	setp.leu.f32 	%p9, %f148, %f140;
	@%p9 bra 	$L__BB0_14;
	ld.global.f32 	%f109, [%rd10];
	mul.f32 	%f137, %f135, %f109;
	ld.global.f32 	%f110, [%rd10+4];
	mul.f32 	%f138, %f135, %f110;
	ld.global.f32 	%f111, [%rd10+8];
	mul.f32 	%f139, %f135, %f111;
	mov.f32 	%f140, %f148;
$L__BB0_14:
	ld.global.f32 	%f113, [%rd10+44];
	sub.f32 	%f114, %f1, %f113;
	ld.global.f32 	%f115, [%rd10+48];
	sub.f32 	%f116, %f2, %f115;
	mul.f32 	%f50, %f114, %f114;
	mul.f32 	%f51, %f116, %f116;
	add.f32 	%f117, %f50, %f51;
	ld.global.f32 	%f118, [%rd10+40];
	mul.f32 	%f52, %f118, %f118;
	setp.geu.f32 	%p10, %f117, %f52;
	mov.f32 	%f154, 0fD09502F9;
	@%p10 bra 	$L__BB0_16;
	sub.f32 	%f119, %f52, %f50;
	sub.f32 	%f120, %f119, %f51;
	sqrt.rn.f32 	%f121, %f120;
	sqrt.rn.f32 	%f122, %f52;
	div.rn.f32 	%f135, %f121, %f122;
	ld.global.f32 	%f123, [%rd10+52];
	add.f32 	%f154, %f121, %f123;
$L__BB0_16:
	setp.leu.f32 	%p11, %f154, %f140;
	@%p11 bra 	$L__BB0_18;
	ld.global.f32 	%f124, [%rd10+28];
	mul.f32 	%f137, %f135, %f124;
	ld.global.f32 	%f125, [%rd10+32];
	mul.f32 	%f138, %f135, %f125;
	ld.global.f32 	%f126, [%rd10+36];
	mul.f32 	%f139, %f135, %f126;
	mov.f32 	%f140, %f154;
$L__BB0_18:
	add.s32 	%r21, %r21, 4;
	add.s64 	%rd10, %rd10, 112;
	setp.ne.s32 	%p12, %r21, 20;
	@%p12 bra 	$L__BB0_2;
	mul.f32 	%f127, %f137, 0f437F0000;
	cvt.rzi.s32.f32 	%r15, %f127;
	shl.b32 	%r16, %r11, 13;
	shl.b32 	%r17, %r1, 2;
	add.s32 	%r18, %r16, %r17;
	cvt.s64.s32 	%rd7, %r18;
	cvta.to.global.u64 	%rd8, %rd5;
	add.s64 	%rd9, %rd8, %rd7;
	st.global.u8 	[%rd9], %r15;
	mul.f32 	%f128, %f138, 0f437F0000;
	cvt.rzi.s32.f32 	%r19, %f128;
	st.global.u8 	[%rd9+1], %r19;
	mul.f32 	%f129, %f139, 0f437F0000;
	cvt.rzi.s32.f32 	%r20, %f129;
	st.global.u8 	[%rd9+2], %r20;
	mov.b16 	%rs1, 255;
	st.global.u8 	[%rd9+3], %rs1;
$L__BB0_20:
	ret;

}


// ===== COMPILED SASS (sm_100) =====

	.target	sm_100

	.elftype	@"ET_EXEC"


//--------------------- .note.nv.tkinfo           --------------------------
	.section	.note.nv.tkinfo,"",@"SHT_NOTE"
	.sectionflags	@"SHF_NOTE_NV_TKINFO"
	.tkinfo
        /*0018*/ 	.word	0x00000002
        /*0030*/ 	.string	""
        /*0030*/ 	.string	"ptxas"
        /*0030*/ 	.string	"Cuda compilation tools, release 13.0, V13.0.88"
        /*0030*/ 	.string	"Build cuda_13.0.r13.0/compiler.36424714_0"
        /*0030*/ 	.string	"-arch sm_100 -m 64 "



//--------------------- .note.nv.cuinfo           --------------------------
	.section	.note.nv.cuinfo,"",@"SHT_NOTE"
	.sectionflags	@"SHF_NOTE_NV_CUINFO"
        /*0018*/ 	.short	0x0002
        /*001a*/ 	.short	0x0064
        /*001c*/ 	.short	0x0082
	.zero		2


//--------------------- .nv.info                  --------------------------
	.section	.nv.info,"",@"SHT_CUDA_INFO"
	.align	4


	//----- nvinfo : EIATTR_REGCOUNT
	.align		4
        /*0000*/ 	.byte	0x04, 0x2f
        /*0002*/ 	.short	(.L_1 - .L_0)
	.align		4
.L_0:
        /*0004*/ 	.word	index@(_Z6kernelP6SpherePh)
        /*0008*/ 	.word	0x00000018


	//----- nvinfo : EIATTR_FRAME_SIZE
	.align		4
.L_1:
        /*000c*/ 	.byte	0x04, 0x11
        /*000e*/ 	.short	(.L_3 - .L_2)
	.align		4
.L_2:
        /*0010*/ 	.word	index@($__internal_1_$__cuda_sm3x_div_rn_noftz_f32_slowpath)
        /*0014*/ 	.word	0x00000000


	//----- nvinfo : EIATTR_FRAME_SIZE
	.align		4
.L_3:
        /*0018*/ 	.byte	0x04, 0x11
        /*001a*/ 	.short	(.L_5 - .L_4)
	.align		4
.L_4:
        /*001c*/ 	.word	index@($__internal_0_$__cuda_sm20_sqrt_rn_f32_slowpath)
        /*0020*/ 	.word	0x00000000


	//----- nvinfo : EIATTR_FRAME_SIZE
	.align		4
.L_5:
        /*0024*/ 	.byte	0x04, 0x11
        /*0026*/ 	.short	(.L_7 - .L_6)
	.align		4
.L_6:
        /*0028*/ 	.word	index@(_Z6kernelP6SpherePh)
        /*002c*/ 	.word	0x00000000


	//----- nvinfo : EIATTR_MIN_STACK_SIZE
	.align		4
.L_7:
        /*0030*/ 	.byte	0x04, 0x12
        /*0032*/ 	.short	(.L_9 - .L_8)
	.align		4
.L_8:
        /*0034*/ 	.word	index@(_Z6kernelP6SpherePh)
        /*0038*/ 	.word	0x00000000
.L_9:


//--------------------- .nv.compat                --------------------------
	.section	.nv.compat,"",@"SHT_CUDA_COMPAT_INFO"
	.align	4
        /*0000*/ 	.byte	0x02, 0x09, 0x00, 0x00, 0x02, 0x02, 0x01, 0x00, 0x02, 0x05, 0x05, 0x00, 0x03, 0x07, 0x01, 0x01
        /*0010*/ 	.byte	0x02, 0x03, 0x00, 0x00, 0x02, 0x06, 0x01, 0x00, 0x04, 0x0b, 0x08, 0x00, 0x01, 0x00, 0x00, 0x00
        /*0020*/ 	.byte	0x00, 0x00, 0x00, 0x00


//--------------------- .nv.info._Z6kernelP6SpherePh --------------------------
	.section	.nv.info._Z6kernelP6SpherePh,"",@"SHT_CUDA_INFO"
	.sectionflags	@""
	.align	4


	//----- nvinfo : EIATTR_CUDA_API_VERSION
	.align		4
        /*0000*/ 	.byte	0x04, 0x37
        /*0002*/ 	.short	(.L_11 - .L_10)
.L_10:
        /*0004*/ 	.word	0x00000082


	//----- nvinfo : EIATTR_KPARAM_INFO
	.align		4
.L_11:
        /*0008*/ 	.byte	0x04, 0x17
        /*000a*/ 	.short	(.L_13 - .L_12)
.L_12:
        /*000c*/ 	.word	0x00000000
        /*0010*/ 	.short	0x0001
        /*0012*/ 	.short	0x0008
        /*0014*/ 	.byte	0x00, 0xf5, 0x21, 0x00


	//----- nvinfo : EIATTR_KPARAM_INFO
	.align		4
.L_13:
        /*0018*/ 	.byte	0x04, 0x17
        /*001a*/ 	.short	(.L_15 - .L_14)
.L_14:
        /*001c*/ 	.word	0x00000000
        /*0020*/ 	.short	0x0000
        /*0022*/ 	.short	0x0000
        /*0024*/ 	.byte	0x00, 0xf5, 0x21, 0x00


	//----- nvinfo : EIATTR_SPARSE_MMA_MASK
	.align		4
.L_15:
        /*0028*/ 	.byte	0x03, 0x50
        /*002a*/ 	.short	0x0000


	//----- nvinfo : EIATTR_MAXREG_COUNT
	.align		4
        /*002c*/ 	.byte	0x03, 0x1b
        /*002e*/ 	.short	0x00ff


	//----- nvinfo : EIATTR_MERCURY_ISA_VERSION
	.align		4
        /*0030*/ 	.byte	0x03, 0x5f
        /*0032*/ 	.short	0x0101


	//----- nvinfo : EIATTR_VRC_CTA_INIT_COUNT
	.align		4
        /*0034*/ 	.byte	0x02, 0x4a
	.zero		1
	.zero		1


	//----- nvinfo : EIATTR_EXIT_INSTR_OFFSETS
	.align		4
        /*0038*/ 	.byte	0x04, 0x1c
        /*003a*/ 	.short	(.L_17 - .L_16)


	//   ....[0]....
.L_16:
        /*003c*/ 	.word	0x000000b0


	//   ....[1]....
        /*0040*/ 	.word	0x00001420


	//----- nvinfo : EIATTR_CRS_STACK_SIZE
	.align		4
.L_17:
        /*0044*/ 	.byte	0x04, 0x1e
        /*0046*/ 	.short	(.L_19 - .L_18)
.L_18:
        /*0048*/ 	.word	0x00000000


	//----- nvinfo : EIATTR_CBANK_PARAM_SIZE
	.align		4
.L_19:
        /*004c*/ 	.byte	0x03, 0x19
        /*004e*/ 	.short	0x0010


	//----- nvinfo : EIATTR_PARAM_CBANK
	.align		4
        /*0050*/ 	.byte	0x04, 0x0a
        /*0052*/ 	.short	(.L_21 - .L_20)
	.align		4
.L_20:
        /*0054*/ 	.word	index@(.nv.constant0._Z6kernelP6SpherePh)
        /*0058*/ 	.short	0x0380
        /*005a*/ 	.short	0x0010


	//----- nvinfo : EIATTR_SW_WAR
	.align		4
.L_21:
        /*005c*/ 	.byte	0x04, 0x36
        /*005e*/ 	.short	(.L_23 - .L_22)
.L_22:
        /*0060*/ 	.word	0x00000008
.L_23:


//--------------------- .nv.callgraph             --------------------------
	.section	.nv.callgraph,"",@"SHT_CUDA_CALLGRAPH"
	.align	4
	.sectionentsize	8
	.align		4
        /*0000*/ 	.word	0x00000000
	.align		4
        /*0004*/ 	.word	0xffffffff
	.align		4
        /*0008*/ 	.word	0x00000000
	.align		4
        /*000c*/ 	.word	0xfffffffe
	.align		4
        /*0010*/ 	.word	0x00000000
	.align		4
        /*0014*/ 	.word	0xfffffffd
	.align		4
        /*0018*/ 	.word	0x00000000
	.align		4
        /*001c*/ 	.word	0xfffffffc


//--------------------- .text._Z6kernelP6SpherePh --------------------------
	.section	.text._Z6kernelP6SpherePh,"ax",@progbits
	.align	128
        .global         _Z6kernelP6SpherePh
        .type           _Z6kernelP6SpherePh,@function
        .size           _Z6kernelP6SpherePh,(.L_x_57 - _Z6kernelP6SpherePh)
        .other          _Z6kernelP6SpherePh,@"STO_CUDA_ENTRY STV_DEFAULT"
_Z6kernelP6SpherePh:
.text._Z6kernelP6SpherePh:
[----:B------:R-:W-:Y:S01]  /*0000*/  LDC R1, c[0x0][0x37c] ;  /* 0x0000df00ff017b82 */ /* 0x000fe20000000800 */
[----:B------:R-:W0:Y:S07]  /*0010*/  S2R R3, SR_TID.Y ;  /* 0x0000000000037919 */ /* 0x000e2e0000002200 */
[----:B------:R-:W1:Y:S01]  /*0020*/  LDC R7, c[0x0][0x360] ;  /* 0x0000d800ff077b82 */ /* 0x000e620000000800 */
[----:B------:R-:W1:Y:S07]  /*0030*/  S2R R0, SR_TID.X ;  /* 0x0000000000007919 */ /* 0x000e6e0000002100 */
[----:B------:R-:W0:Y:S08]  /*0040*/  S2UR UR5, SR_CTAID.Y ;  /* 0x00000000000579c3 */ /* 0x000e300000002600 */
[----:B------:R-:W0:Y:S08]  /*0050*/  LDC R6, c[0x0][0x364] ;  /* 0x0000d900ff067b82 */ /* 0x000e300000000800 */
[----:B------:R-:W1:Y:S01]  /*0060*/  S2UR UR4, SR_CTAID.X ;  /* 0x00000000000479c3 */ /* 0x000e620000002500 */
[----:B0-----:R-:W-:-:S05]  /*0070*/  IMAD R6, R6, UR5, R3 ;  /* 0x0000000506067c24 */ /* 0x001fca000f8e0203 */
[----:B------:R-:W-:Y:S01]  /*0080*/  ISETP.GT.U32.AND P0, PT, R6, 0x7ff, PT ;  /* 0x000007ff0600780c */ /* 0x000fe20003f04070 */
[----:B-1----:R-:W-:-:S05]  /*0090*/  IMAD R7, R7, UR4, R0 ;  /* 0x0000000407077c24 */ /* 0x002fca000f8e0200 */
[----:B------:R-:W-:-:S13]  /*00a0*/  ISETP.GT.OR P0, PT, R7, 0x7ff, P0 ;  /* 0x000007ff0700780c */ /* 0x000fda0000704670 */
[----:B------:R-:W-:Y:S05]  /*00b0*/  @P0 EXIT ;  /* 0x000000000000094d */ /* 0x000fea0003800000 */
[----:B------:R-:W0:Y:S01]  /*00c0*/  LDCU.64 UR4, c[0x0][0x380] ;  /* 0x00007000ff0477ac */ /* 0x000e220008000a00 */
[----:B------:R-:W-:Y:S01]  /*00d0*/  IADD3 R12, PT, PT, R7, -0x400, RZ ;  /* 0xfffffc00070c7810 */ /* 0x000fe20007ffe0ff */
[----:B------:R-:W-:Y:S01]  /*00e0*/  HFMA2 R8, -RZ, RZ, 0, 0 ;  /* 0x00000000ff087431 */ /* 0x000fe200000001ff */
[----:B------:R-:W-:Y:S02]  /*00f0*/  IADD3 R13, PT, PT, R6, -0x400, RZ ;  /* 0xfffffc00060d7810 */ /* 0x000fe40007ffe0ff */
[----:B------:R-:W-:Y:S02]  /*0100*/  CS2R R10, SRZ ;  /* 0x00000000000a7805 */ /* 0x000fe4000001ff00 */
[----:B------:R-:W-:Y:S01]  /*0110*/  MOV R9, 0xd09502f9 ;  /* 0xd09502f900097802 */ /* 0x000fe20000000f00 */
[----:B------:R-:W1:Y:S01]  /*0120*/  LDCU.64 UR6, c[0x0][0x358] ;  /* 0x00006b00ff0677ac */ /* 0x000e620008000a00 */
[----:B------:R-:W-:Y:S02]  /*0130*/  I2FP.F32.S32 R12, R12 ;  /* 0x0000000c000c7245 */ /* 0x000fe40000201400 */
[----:B------:R-:W-:Y:S01]  /*0140*/  I2FP.F32.S32 R13, R13 ;  /* 0x0000000d000d7245 */ /* 0x000fe20000201400 */
[----:B0-----:R-:W-:-:S04]  /*0150*/  UIADD3 UR4, UP0, UPT, UR4, 0x38, URZ ;  /* 0x0000003804047890 */ /* 0x001fc8000ff1e0ff */
[----:B------:R-:W-:Y:S02]  /*0160*/  UIADD3.X UR5, UPT, UPT, URZ, UR5, URZ, UP0, !UPT ;  /* 0x00000005ff057290 */ /* 0x000fe400087fe4ff */
[----:B------:R-:W-:Y:S01]  /*0170*/  IMAD.U32 R4, RZ, RZ, UR4 ;  /* 0x00000004ff047e24 */ /* 0x000fe2000f8e00ff */
[----:B------:R-:W-:-:S03]  /*0180*/  UMOV UR4, URZ ;  /* 0x000000ff00047c82 */ /* 0x000fc60008000000 */
[----:B-1----:R-:W-:-:S07]  /*0190*/  MOV R5, UR5 ;  /* 0x0000000500057c02 */ /* 0x002fce0008000f00 */
.L_x_42:
[----:B------:R-:W2:Y:S04]  /*01a0*/  LDG.E R3, desc[UR6][R4.64+-0x28] ;  /* 0xffffd80604037981 */ /* 0x000ea8000c1e1900 */
[----:B------:R-:W3:Y:S04]  /*01b0*/  LDG.E R2, desc[UR6][R4.64+-0x24] ;  /* 0xffffdc0604027981 */ /* 0x000ee8000c1e1900 */
[----:B------:R-:W4:Y:S01]  /*01c0*/  LDG.E R14, desc[UR6][R4.64+-0x2c] ;  /* 0xffffd406040e7981 */ /* 0x000f22000c1e1900 */
[----:B------:R-:W-:Y:S01]  /*01d0*/  UIADD3 UR4, UPT, UPT, UR4, 0x4, URZ ;  /* 0x0000000404047890 */ /* 0x000fe2000fffe0ff */
[----:B------:R-:W-:Y:S03]  /*01e0*/  BSSY.RECONVERGENT B0, `(.L_x_0) ;  /* 0x0000039000007945 */ /* 0x000fe60003800200 */
[----:B------:R-:W-:Y:S01]  /*01f0*/  UISETP.NE.AND UP0, UPT, UR4, 0x14, UPT ;  /* 0x000000140400788c */ /* 0x000fe2000bf05270 */
[----:B--2---:R-:W-:Y:S01]  /*0200*/  FADD R3, R12, -R3 ;  /* 0x800000030c037221 */ /* 0x004fe20000000000 */
[----:B---3--:R-:W-:-:S03]  /*0210*/  FADD R2, R13, -R2 ;  /* 0x800000020d027221 */ /* 0x008fc60000000000 */
[----:B------:R-:W-:Y:S01]  /*0220*/  FMUL R15, R3, R3 ;  /* 0x00000003030f7220 */ /* 0x000fe20000400000 */
[----:B------:R-:W-:Y:S01]  /*0230*/  FMUL R16, R2, R2 ;  /* 0x0000000202107220 */ /* 0x000fe20000400000 */
[----:B----4-:R-:W-:Y:S01]  /*0240*/  FMUL R14, R14, R14 ;  /* 0x0000000e0e0e7220 */ /* 0x010fe20000400000 */
[----:B------:R-:W-:Y:S02]  /*0250*/  MOV R2, 0xd09502f9 ;  /* 0xd09502f900027802 */ /* 0x000fe40000000f00 */
[----:B------:R-:W-:-:S05]  /*0260*/  FADD R3, R15, R16 ;  /* 0x000000100f037221 */ /* 0x000fca0000000000 */
[----:B------:R-:W-:-:S13]  /*0270*/  FSETP.GEU.AND P0, PT, R3, R14, PT ;  /* 0x0000000e0300720b */ /* 0x000fda0003f0e000 */
[----:B------:R-:W-:Y:S05]  /*0280*/  @P0 BRA `(.L_x_1) ;  /* 0x0000000000b80947 */ /* 0x000fea0003800000 */
[----:B------:R-:W-:Y:S01]  /*0290*/  FADD R0, -R15, R14 ;  /* 0x0000000e0f007221 */ /* 0x000fe20000000100 */
[----:B------:R-:W-:Y:S03]  /*02a0*/  BSSY.RECONVERGENT B1, `(.L_x_2) ;  /* 0x000000e000017945 */ /* 0x000fe60003800200 */
[----:B------:R-:W-:-:S04]  /*02b0*/  FADD R0, -R16, R0 ;  /* 0x0000000010007221 */ /* 0x000fc80000000100 */
[----:B------:R0:W1:Y:S01]  /*02c0*/  MUFU.RSQ R3, R0 ;  /* 0x0000000000037308 */ /* 0x0000620000001400 */
[----:B------:R-:W-:-:S04]  /*02d0*/  IADD3 R2, PT, PT, R0, -0xd000000, RZ ;  /* 0xf300000000027810 */ /* 0x000fc80007ffe0ff */
[----:B------:R-:W-:-:S13]  /*02e0*/  ISETP.GT.U32.AND P0, PT, R2, 0x727fffff, PT ;  /* 0x727fffff0200780c */ /* 0x000fda0003f04070 */
[----:B01----:R-:W-:Y:S05]  /*02f0*/  @!P0 BRA `(.L_x_3) ;  /* 0x0000000000108947 */ /* 0x003fea0003800000 */
[----:B------:R-:W-:-:S07]  /*0300*/  MOV R19, 0x320 ;  /* 0x0000032000137802 */ /* 0x000fce0000000f00 */
[----:B------:R-:W-:Y:S05]  /*0310*/  CALL.REL.NOINC `($__internal_0_$__cuda_sm20_sqrt_rn_f32_slowpath) ;  /* 0x0000001000447944 */ /* 0x000fea0003c00000 */
[----:B------:R-:W-:Y:S01]  /*0320*/  MOV R15, R0 ;  /* 0x00000000000f7202 */ /* 0x000fe20000000f00 */
[----:B------:R-:W-:Y:S06]  /*0330*/  BRA `(.L_x_4) ;  /* 0x0000000000107947 */ /* 0x000fec0003800000 */
.L_x_3:
[----:B------:R-:W-:Y:S01]  /*0340*/  FMUL.FTZ R15, R0, R3 ;  /* 0x00000003000f7220 */ /* 0x000fe20000410000 */
[----:B------:R-:W-:-:S03]  /*0350*/  FMUL.FTZ R2, R3, 0.5 ;  /* 0x3f00000003027820 */ /* 0x000fc60000410000 */
[----:B------:R-:W-:-:S04]  /*0360*/  FFMA R0, -R15, R15, R0 ;  /* 0x0000000f0f007223 */ /* 0x000fc80000000100 */
[----:B------:R-:W-:-:S07]  /*0370*/  FFMA R15, R0, R2, R15 ;  /* 0x00000002000f7223 */ /* 0x000fce000000000f */
.L_x_4:
[----:B------:R-:W-:Y:S05]  /*0380*/  BSYNC.RECONVERGENT B1 ;  /* 0x0000000000017941 */ /* 0x000fea0003800200 */
.L_x_2:
[----:B------:R-:W-:Y:S01]  /*0390*/  VIADD R0, R14, 0xf3000000 ;  /* 0xf30000000e007836 */ /* 0x000fe20000000000 */
[----:B------:R0:W1:Y:S04]  /*03a0*/  MUFU.RSQ R17, R14 ;  /* 0x0000000e00117308 */ /* 0x0000680000001400 */
[----:B------:R-:W-:-:S13]  /*03b0*/  ISETP.GT.U32.AND P0, PT, R0, 0x727fffff, PT ;  /* 0x727fffff0000780c */ /* 0x000fda0003f04070 */
[----:B01----:R-:W-:Y:S05]  /*03c0*/  @!P0 BRA `(.L_x_5) ;  /* 0x00000000001c8947 */ /* 0x003fea0003800000 */
[----:B------:R-:W-:Y:S01]  /*03d0*/  BSSY.RECONVERGENT B1, `(.L_x_6) ;  /* 0x0000004000017945 */ /* 0x000fe20003800200 */
[----:B------:R-:W-:Y:S02]  /*03e0*/  MOV R0, R14 ;  /* 0x0000000e00007202 */ /* 0x000fe40000000f00 */
[----:B------:R-:W-:-:S07]  /*03f0*/  MOV R19, 0x410 ;  /* 0x0000041000137802 */ /* 0x000fce0000000f00 */
[----:B------:R-:W-:Y:S05]  /*0400*/  CALL.REL.NOINC `($__internal_0_$__cuda_sm20_sqrt_rn_f32_slowpath) ;  /* 0x0000001000087944 */ /* 0x000fea0003c00000 */
[----:B------:R-:W-:Y:S05]  /*0410*/  BSYNC.RECONVERGENT B1 ;  /* 0x0000000000017941 */ /* 0x000fea0003800200 */
.L_x_6:
[----:B------:R-:W-:Y:S01]  /*0420*/  MOV R3, R0 ;  /* 0x0000000000037202 */ /* 0x000fe20000000f00 */
[----:B------:R-:W-:Y:S06]  /*0430*/  BRA `(.L_x_7) ;  /* 0x0000000000107947 */ /* 0x000fec0003800000 */
.L_x_5:
[----:B------:R-:W-:Y:S01]  /*0440*/  FMUL.FTZ R3, R14, R17 ;  /* 0x000000110e037220 */ /* 0x000fe20000410000 */
[----:B------:R-:W-:-:S03]  /*0450*/  FMUL.FTZ R0, R17, 0.5 ;  /* 0x3f00000011007820 */ /* 0x000fc60000410000 */
[----:B------:R-:W-:-:S04]  /*0460*/  FFMA R14, -R3, R3, R14 ;  /* 0x00000003030e7223 */ /* 0x000fc8000000010e */
[----:B------:R-:W-:-:S07]  /*0470*/  FFMA R3, R14, R0, R3 ;  /* 0x000000000e037223 */ /* 0x000fce0000000003 */
.L_x_7:
[----:B------:R-:W0:Y:S01]  /*0480*/  MUFU.RCP R0, R3 ;  /* 0x0000000300007308 */ /* 0x000e220000001000 */
[----:B------:R-:W-:Y:S07]  /*0490*/  BSSY.RECONVERGENT B1, `(.L_x_8) ;  /* 0x000000b000017945 */ /* 0x000fee0003800200 */
[----:B------:R-:W1:Y:S01]  /*04a0*/  FCHK P0, R15, R3 ;  /* 0x000000030f007302 */ /* 0x000e620000000000 */
[----:B0-----:R-:W-:-:S04]  /*04b0*/  FFMA R17, R0, -R3, 1 ;  /* 0x3f80000000117423 */ /* 0x001fc80000000803 */
[----:B------:R-:W-:-:S04]  /*04c0*/  FFMA R0, R0, R17, R0 ;  /* 0x0000001100007223 */ /* 0x000fc80000000000 */
[----:B------:R-:W-:-:S04]  /*04d0*/  FFMA R2, R0, R15, RZ ;  /* 0x0000000f00027223 */ /* 0x000fc800000000ff */
[----:B------:R-:W-:-:S04]  /*04e0*/  FFMA R17, R2, -R3, R15 ;  /* 0x8000000302117223 */ /* 0x000fc8000000000f */
[----:B------:R-:W-:Y:S01]  /*04f0*/  FFMA R0, R0, R17, R2 ;  /* 0x0000001100007223 */ /* 0x000fe20000000002 */
[----:B-1----:R-:W-:Y:S06]  /*0500*/  @!P0 BRA `(.L_x_9) ;  /* 0x00000000000c8947 */ /* 0x002fec0003800000 */
[----:B------:R-:W-:Y:S02]  /*0510*/  MOV R0, R15 ;  /* 0x0000000f00007202 */ /* 0x000fe40000000f00 */
[----:B------:R-:W-:-:S07]  /*0520*/  MOV R2, 0x540 ;  /* 0x0000054000027802 */ /* 0x000fce0000000f00 */
[----:B------:R-:W-:Y:S05]  /*0530*/  CALL.REL.NOINC `($__internal_1_$__cuda_sm3x_div_rn_noftz_f32_slowpath) ;  /* 0x0000001000187944 */ /* 0x000fea0003c00000 */
.L_x_9:
[----:B------:R-:W-:Y:S05]  /*0540*/  BSYNC.RECONVERGENT B1 ;  /* 0x0000000000017941 */ /* 0x000fea0003800200 */
.L_x_8:
[----:B------:R-:W2:Y:S02]  /*0550*/  LDG.E R2, desc[UR6][R4.64+-0x20] ;  /* 0xffffe00604027981 */ /* 0x000ea4000c1e1900 */
[----:B--2---:R-:W-:-:S07]  /*0560*/  FADD R2, R2, R15 ;  /* 0x0000000f02027221 */ /* 0x004fce0000000000 */
.L_x_1:
[----:B------:R-:W-:Y:S05]  /*0570*/  BSYNC.RECONVERGENT B0 ;  /* 0x0000000000007941 */ /* 0x000fea0003800200 */
.L_x_0:
[----:B------:R-:W2:Y:S04]  /*0580*/  LDG.E R19, desc[UR6][R4.64+-0xc] ;  /* 0xfffff40604137981 */ /* 0x000ea8000c1e1900 */
[----:B------:R-:W3:Y:S01]  /*0590*/  LDG.E R14, desc[UR6][R4.64+-0x8] ;  /* 0xfffff806040e7981 */ /* 0x000ee2000c1e1900 */
[----:B------:R-:W-:-:S03]  /*05a0*/  FSETP.GT.AND P0, PT, R2, R9, PT ;  /* 0x000000090200720b */ /* 0x000fc60003f04000 */
[----:B------:R-:W4:Y:S10]  /*05b0*/  LDG.E R16, desc[UR6][R4.64+-0x10] ;  /* 0xfffff00604107981 */ /* 0x000f34000c1e1900 */
[----:B------:R-:W5:Y:S04]  /*05c0*/  @P0 LDG.E R3, desc[UR6][R4.64+-0x38] ;  /* 0xffffc80604030981 */ /* 0x000f68000c1e1900 */
[----:B------:R-:W5:Y:S04]  /*05d0*/  @P0 LDG.E R15, desc[UR6][R4.64+-0x34] ;  /* 0xffffcc06040f0981 */ /* 0x000f68000c1e1900 */
[----:B------:R-:W5:Y:S01]  /*05e0*/  @P0 LDG.E R17, desc[UR6][R4.64+-0x30] ;  /* 0xffffd00604110981 */ /* 0x000f62000c1e1900 */
[----:B------:R-:W-:Y:S01]  /*05f0*/  BSSY.RECONVERGENT B0, `(.L_x_10) ;  /* 0x000003c000007945 */ /* 0x000fe20003800200 */
[----:B------:R-:W-:Y:S01]  /*0600*/  @P0 MOV R9, R2 ;  /* 0x0000000200090202 */ /* 0x000fe20000000f00 */
[----:B------:R-:W-:-:S02]  /*0610*/  IMAD.MOV.U32 R2, RZ, RZ, -0x2f6afd07 ;  /* 0xd09502f9ff027424 */ /* 0x000fc400078e00ff */
[----:B--2---:R-:W-:Y:S01]  /*0620*/  FADD R19, R12, -R19 ;  /* 0x800000130c137221 */ /* 0x004fe20000000000 */
[----:B---3--:R-:W-:-:S03]  /*0630*/  FADD R14, R13, -R14 ;  /* 0x8000000e0d0e7221 */ /* 0x008fc60000000000 */
[----:B------:R-:W-:Y:S01]  /*0640*/  FMUL R21, R19, R19 ;  /* 0x0000001313157220 */ /* 0x000fe20000400000 */
[----:B------:R-:W-:Y:S01]  /*0650*/  FMUL R18, R14, R14 ;  /* 0x0000000e0e127220 */ /* 0x000fe20000400000 */
[----:B----4-:R-:W-:-:S03]  /*0660*/  FMUL R14, R16, R16 ;  /* 0x00000010100e7220 */ /* 0x010fc60000400000 */
[----:B------:R-:W-:-:S05]  /*0670*/  FADD R19, R21, R18 ;  /* 0x0000001215137221 */ /* 0x000fca0000000000 */
[----:B------:R-:W-:Y:S01]  /*0680*/  FSETP.GEU.AND P1, PT, R19, R14, PT ;  /* 0x0000000e1300720b */ /* 0x000fe20003f2e000 */
[C---:B-----5:R-:W-:Y:S01]  /*0690*/  @P0 FMUL R11, R0.reuse, R3 ;  /* 0x00000003000b0220 */ /* 0x060fe20000400000 */
[C---:B------:R-:W-:Y:S01]  /*06a0*/  @P0 FMUL R10, R0.reuse, R15 ;  /* 0x0000000f000a0220 */ /* 0x040fe20000400000 */
[----:B------:R-:W-:-:S10]  /*06b0*/  @P0 FMUL R8, R0, R17 ;  /* 0x0000001100080220 */ /* 0x000fd40000400000 */
        /* <DEDUP_REMOVED lines=12> */
.L_x_13:
[----:B------:R-:W-:Y:S01]  /*0780*/  FMUL.FTZ R15, R0, R3 ;  /* 0x00000003000f7220 */ /* 0x000fe20000410000 */
[----:B------:R-:W-:-:S03]  /*0790*/  FMUL.FTZ R2, R3, 0.5 ;  /* 0x3f00000003027820 */ /* 0x000fc60000410000 */
[----:B------:R-:W-:-:S04]  /*07a0*/  FFMA R0, -R15, R15, R0 ;  /* 0x0000000f0f007223 */ /* 0x000fc80000000100 */
[----:B------:R-:W-:-:S07]  /*07b0*/  FFMA R15, R0, R2, R15 ;  /* 0x00000002000f7223 */ /* 0x000fce000000000f */
.L_x_14:
[----:B------:R-:W-:Y:S05]  /*07c0*/  BSYNC.RECONVERGENT B1 ;  /* 0x0000000000017941 */ /* 0x000fea0003800200 */
.L_x_12:
[----:B------:R-:W-:Y:S01]  /*07d0*/  IADD3 R0, PT, PT, R14, -0xd000000, RZ ;  /* 0xf30000000e007810 */ /* 0x000fe20007ffe0ff */
[----:B------:R0:W1:Y:S03]  /*07e0*/  MUFU.RSQ R17, R14 ;  /* 0x0000000e00117308 */ /* 0x0000660000001400 */
[----:B------:R-:W-:-:S13]  /*07f0*/  ISETP.GT.U32.AND P0, PT, R0, 0x727fffff, PT ;  /* 0x727fffff0000780c */ /* 0x000fda0003f04070 */
[----:B0-----:R-:W-:Y:S05]  /*0800*/  @!P0 BRA `(.L_x_15) ;  /* 0x00000000001c8947 */ /* 0x001fea0003800000 */
[----:B------:R-:W-:Y:S01]  /*0810*/  BSSY.RECONVERGENT B1, `(.L_x_16) ;  /* 0x0000004000017945 */ /* 0x000fe20003800200 */
[----:B------:R-:W-:Y:S02]  /*0820*/  MOV R0, R14 ;  /* 0x0000000e00007202 */ /* 0x000fe40000000f00 */
[----:B------:R-:W-:-:S07]  /*0830*/  MOV R19, 0x850 ;  /* 0x0000085000137802 */ /* 0x000fce0000000f00 */
[----:B-1----:R-:W-:Y:S05]  /*0840*/  CALL.REL.NOINC `($__internal_0_$__cuda_sm20_sqrt_rn_f32_slowpath) ;  /* 0x0000000800f87944 */ /* 0x002fea0003c00000 */
[----:B------:R-:W-:Y:S05]  /*0850*/  BSYNC.RECONVERGENT B1 ;  /* 0x0000000000017941 */ /* 0x000fea0003800200 */
.L_x_16:
[----:B------:R-:W-:Y:S01]  /*0860*/  IMAD.MOV.U32 R3, RZ, RZ, R0 ;  /* 0x000000ffff037224 */ /* 0x000fe200078e0000 */
[----:B------:R-:W-:Y:S06]  /*0870*/  BRA `(.L_x_17) ;  /* 0x0000000000107947 */ /* 0x000fec0003800000 */
.L_x_15:
[----:B-1----:R-:W-:Y:S01]  /*0880*/  FMUL.FTZ R3, R14, R17 ;  /* 0x000000110e037220 */ /* 0x002fe20000410000 */
[----:B------:R-:W-:-:S03]  /*0890*/  FMUL.FTZ R0, R17, 0.5 ;  /* 0x3f00000011007820 */ /* 0x000fc60000410000 */
[----:B------:R-:W-:-:S04]  /*08a0*/  FFMA R14, -R3, R3, R14 ;  /* 0x00000003030e7223 */ /* 0x000fc8000000010e */
[----:B------:R-:W-:-:S07]  /*08b0*/  FFMA R3, R14, R0, R3 ;  /* 0x000000000e037223 */ /* 0x000fce0000000003 */
.L_x_17:
        /* <DEDUP_REMOVED lines=12> */
.L_x_19:
[----:B------:R-:W-:Y:S05]  /*0980*/  BSYNC.RECONVERGENT B1 ;  /* 0x0000000000017941 */ /* 0x000fea0003800200 */
.L_x_18:
[----:B------:R-:W2:Y:S02]  /*0990*/  LDG.E R2, desc[UR6][R4.64+-0x4] ;  /* 0xfffffc0604027981 */ /* 0x000ea4000c1e1900 */
[----:B--2---:R-:W-:-:S07]  /*09a0*/  FADD R2, R2, R15 ;  /* 0x0000000f02027221 */ /* 0x004fce0000000000 */
.L_x_11:
[----:B------:R-:W-:Y:S05]  /*09b0*/  BSYNC.RECONVERGENT B0 ;  /* 0x0000000000007941 */ /* 0x000fea0003800200 */
.L_x_10:
[----:B------:R-:W2:Y:S04]  /*09c0*/  LDG.E R19, desc[UR6][R4.64+0x10] ;  /* 0x0000100604137981 */ /* 0x000ea8000c1e1900 */
[----:B------:R-:W3:Y:S01]  /*09d0*/  LDG.E R14, desc[UR6][R4.64+0x14] ;  /* 0x00001406040e7981 */ /* 0x000ee2000c1e1900 */
[----:B------:R-:W-:-:S03]  /*09e0*/  FSETP.GT.AND P0, PT, R2, R9, PT ;  /* 0x000000090200720b */ /* 0x000fc60003f04000 */
[----:B------:R-:W4:Y:S10]  /*09f0*/  LDG.E R16, desc[UR6][R4.64+0xc] ;  /* 0x00000c0604107981 */ /* 0x000f34000c1e1900 */
[----:B------:R-:W5:Y:S04]  /*0a00*/  @P0 LDG.E R3, desc[UR6][R4.64+-0x1c] ;  /* 0xffffe40604030981 */ /* 0x000f68000c1e1900 */
[----:B------:R-:W5:Y:S04]  /*0a10*/  @P0 LDG.E R15, desc[UR6][R4.64+-0x18] ;  /* 0xffffe806040f0981 */ /* 0x000f68000c1e1900 */
[----:B------:R-:W5:Y:S01]  /*0a20*/  @P0 LDG.E R17, desc[UR6][R4.64+-0x14] ;  /* 0xffffec0604110981 */ /* 0x000f62000c1e1900 */
[----:B------:R-:W-:Y:S01]  /*0a30*/  @P0 MOV R9, R2 ;  /* 0x0000000200090202 */ /* 0x000fe20000000f00 */
[----:B------:R-:W-:Y:S01]  /*0a40*/  BSSY.RECONVERGENT B0, `(.L_x_20) ;  /* 0x000003b000007945 */ /* 0x000fe20003800200 */
[----:B------:R-:W-:-:S02]  /*0a50*/  HFMA2 R2, -RZ, RZ, -36.65625, 4.5359134674072265625e-05 ;  /* 0xd09502f9ff027431 */ /* 0x000fc400000001ff */
        /* <DEDUP_REMOVED lines=20> */
[----:B------:R-:W-:Y:S01]  /*0ba0*/  IMAD.MOV.U32 R15, RZ, RZ, R0 ;  /* 0x000000ffff0f7224 */ /* 0x000fe200078e0000 */
[----:B------:R-:W-:Y:S06]  /*0bb0*/  BRA `(.L_x_24) ;  /* 0x0000000000107947 */ /* 0x000fec0003800000 */
.L_x_23:
[----:B------:R-:W-:Y:S01]  /*0bc0*/  FMUL.FTZ R15, R0, R3 ;  /* 0x00000003000f7220 */ /* 0x000fe20000410000 */
[----:B------:R-:W-:-:S03]  /*0bd0*/  FMUL.FTZ R2, R3, 0.5 ;  /* 0x3f00000003027820 */ /* 0x000fc60000410000 */
[----:B------:R-:W-:-:S04]  /*0be0*/  FFMA R0, -R15, R15, R0 ;  /* 0x0000000f0f007223 */ /* 0x000fc80000000100 */
[----:B------:R-:W-:-:S07]  /*0bf0*/  FFMA R15, R0, R2, R15 ;  /* 0x00000002000f7223 */ /* 0x000fce000000000f */
.L_x_24:
[----:B------:R-:W-:Y:S05]  /*0c00*/  BSYNC.RECONVERGENT B1 ;  /* 0x0000000000017941 */ /* 0x000fea0003800200 */
.L_x_22:
        /* <DEDUP_REMOVED lines=9> */
.L_x_26:
[----:B------:R-:W-:Y:S01]  /*0ca0*/  MOV R3, R0 ;  /* 0x0000000000037202 */ /* 0x000fe20000000f00 */
[----:B------:R-:W-:Y:S06]  /*0cb0*/  BRA `(.L_x_27) ;  /* 0x0000000000107947 */ /* 0x000fec0003800000 */
.L_x_25:
[----:B-1----:R-:W-:Y:S01]  /*0cc0*/  FMUL.FTZ R3, R14, R17 ;  /* 0x000000110e037220 */ /* 0x002fe20000410000 */
[----:B------:R-:W-:-:S03]  /*0cd0*/  FMUL.FTZ R0, R17, 0.5 ;  /* 0x3f00000011007820 */ /* 0x000fc60000410000 */
[----:B------:R-:W-:-:S04]  /*0ce0*/  FFMA R14, -R3, R3, R14 ;  /* 0x00000003030e7223 */ /* 0x000fc8000000010e */
[----:B------:R-:W-:-:S07]  /*0cf0*/  FFMA R3, R14, R0, R3 ;  /* 0x000000000e037223 */ /* 0x000fce0000000003 */
.L_x_27:
        /* <DEDUP_REMOVED lines=12> */
.L_x_29:
[----:B------:R-:W-:Y:S05]  /*0dc0*/  BSYNC.RECONVERGENT B1 ;  /* 0x0000000000017941 */ /* 0x000fea0003800200 */
.L_x_28:
[----:B------:R-:W2:Y:S02]  /*0dd0*/  LDG.E R2, desc[UR6][R4.64+0x18] ;  /* 0x0000180604027981 */ /* 0x000ea4000c1e1900 */
[----:B--2---:R-:W-:-:S07]  /*0de0*/  FADD R2, R2, R15 ;  /* 0x0000000f02027221 */ /* 0x004fce0000000000 */
.L_x_21:
[----:B------:R-:W-:Y:S05]  /*0df0*/  BSYNC.RECONVERGENT B0 ;  /* 0x0000000000007941 */ /* 0x000fea0003800200 */
.L_x_20:
[----:B------:R-:W2:Y:S04]  /*0e00*/  LDG.E R19, desc[UR6][R4.64+0x2c] ;  /* 0x00002c0604137981 */ /* 0x000ea8000c1e1900 */
[----:B------:R-:W3:Y:S01]  /*0e10*/  LDG.E R14, desc[UR6][R4.64+0x30] ;  /* 0x00003006040e7981 */ /* 0x000ee2000c1e1900 */
[----:B------:R-:W-:-:S03]  /*0e20*/  FSETP.GT.AND P0, PT, R2, R9, PT ;  /* 0x000000090200720b */ /* 0x000fc60003f04000 */
[----:B------:R-:W4:Y:S10]  /*0e30*/  LDG.E R16, desc[UR6][R4.64+0x28] ;  /* 0x0000280604107981 */ /* 0x000f34000c1e1900 */
[----:B------:R-:W5:Y:S04]  /*0e40*/  @P0 LDG.E R3, desc[UR6][R4.64] ;  /* 0x0000000604030981 */ /* 0x000f68000c1e1900 */
[----:B------:R-:W5:Y:S04]  /*0e50*/  @P0 LDG.E R15, desc[UR6][R4.64+0x4] ;  /* 0x00000406040f0981 */ /* 0x000f68000c1e1900 */
[----:B------:R-:W5:Y:S01]  /*0e60*/  @P0 LDG.E R17, desc[UR6][R4.64+0x8] ;  /* 0x0000080604110981 */ /* 0x000f62000c1e1900 */
[----:B------:R-:W-:Y:S01]  /*0e70*/  @P0 IMAD.MOV.U32 R9, RZ, RZ, R2 ;  /* 0x000000ffff090224 */ /* 0x000fe200078e0002 */
        /* <DEDUP_REMOVED lines=24> */
.L_x_33:
[----:B------:R-:W-:Y:S01]  /*1000*/  FMUL.FTZ R15, R0, R3 ;  /* 0x00000003000f7220 */ /* 0x000fe20000410000 */
[----:B------:R-:W-:-:S03]  /*1010*/  FMUL.FTZ R2, R3, 0.5 ;  /* 0x3f00000003027820 */ /* 0x000fc60000410000 */
[----:B------:R-:W-:-:S04]  /*1020*/  FFMA R0, -R15, R15, R0 ;  /* 0x0000000f0f007223 */ /* 0x000fc80000000100 */
[----:B------:R-:W-:-:S07]  /*1030*/  FFMA R15, R0, R2, R15 ;  /* 0x00000002000f7223 */ /* 0x000fce000000000f */
.L_x_34:
[----:B------:R-:W-:Y:S05]  /*1040*/  BSYNC.RECONVERGENT B1 ;  /* 0x0000000000017941 */ /* 0x000fea0003800200 */
.L_x_32:
[----:B------:R-:W-:Y:S01]  /*1050*/  IADD3 R0, PT, PT, R14, -0xd000000, RZ ;  /* 0xf30000000e007810 */ /* 0x000fe20007ffe0ff */
[----:B------:R0:W1:Y:S03]  /*1060*/  MUFU.RSQ R17, R14 ;  /* 0x0000000e00117308 */ /* 0x0000660000001400 */
[----:B------:R-:W-:-:S13]  /*1070*/  ISETP.GT.U32.AND P0, PT, R0, 0x727fffff, PT ;  /* 0x727fffff0000780c */ /* 0x000fda0003f04070 */
[----:B0-----:R-:W-:Y:S05]  /*1080*/  @!P0 BRA `(.L_x_35) ;  /* 0x00000000001c8947 */ /* 0x001fea0003800000 */
[----:B------:R-:W-:Y:S01]  /*1090*/  BSSY.RECONVERGENT B1, `(.L_x_36) ;  /* 0x0000004000017945 */ /* 0x000fe20003800200 */
[----:B------:R-:W-:Y:S01]  /*10a0*/  IMAD.MOV.U32 R0, RZ, RZ, R14 ;  /* 0x000000ffff007224 */ /* 0x000fe200078e000e */
[----:B------:R-:W-:-:S07]  /*10b0*/  MOV R19, 0x10d0 ;  /* 0x000010d000137802 */ /* 0x000fce0000000f00 */
[----:B-1----:R-:W-:Y:S05]  /*10c0*/  CALL.REL.NOINC `($__internal_0_$__cuda_sm20_sqrt_rn_f32_slowpath) ;  /* 0x0000000000d87944 */ /* 0x002fea0003c00000 */
[----:B------:R-:W-:Y:S05]  /*10d0*/  BSYNC.RECONVERGENT B1 ;  /* 0x0000000000017941 */ /* 0x000fea0003800200 */
.L_x_36:
[----:B------:R-:W-:Y:S01]  /*10e0*/  MOV R3, R0 ;  /* 0x0000000000037202 */ /* 0x000fe20000000f00 */
[----:B------:R-:W-:Y:S06]  /*10f0*/  BRA `(.L_x_37) ;  /* 0x0000000000107947 */ /* 0x000fec0003800000 */
.L_x_35:
[----:B-1----:R-:W-:Y:S01]  /*1100*/  FMUL.FTZ R3, R14, R17 ;  /* 0x000000110e037220 */ /* 0x002fe20000410000 */
[----:B------:R-:W-:-:S03]  /*1110*/  FMUL.FTZ R0, R17, 0.5 ;  /* 0x3f00000011007820 */ /* 0x000fc60000410000 */
[----:B------:R-:W-:-:S04]  /*1120*/  FFMA R14, -R3, R3, R14 ;  /* 0x00000003030e7223 */ /* 0x000fc8000000010e */
[----:B------:R-:W-:-:S07]  /*1130*/  FFMA R3, R14, R0, R3 ;  /* 0x000000000e037223 */ /* 0x000fce0000000003 */
.L_x_37:
        /* <DEDUP_REMOVED lines=12> */
.L_x_39:
[----:B------:R-:W-:Y:S05]  /*1200*/  BSYNC.RECONVERGENT B1 ;  /* 0x0000000000017941 */ /* 0x000fea0003800200 */
.L_x_38:
[----:B------:R-:W2:Y:S02]  /*1210*/  LDG.E R2, desc[UR6][R4.64+0x34] ;  /* 0x0000340604027981 */ /* 0x000ea4000c1e1900 */
[----:B--2---:R-:W-:-:S07]  /*1220*/  FADD R2, R2, R15 ;  /* 0x0000000f02027221 */ /* 0x004fce0000000000 */
.L_x_31:
[----:B------:R-:W-:Y:S05]  /*1230*/  BSYNC.RECONVERGENT B0 ;  /* 0x0000000000007941 */ /* 0x000fea0003800200 */
.L_x_30:
[----:B------:R-:W-:Y:S01]  /*1240*/  FSETP.GT.AND P0, PT, R2, R9, PT ;  /* 0x000000090200720b */ /* 0x000fe20003f04000 */
[----:B------:R-:W-:-:S12]  /*1250*/  BSSY.RECONVERGENT B0, `(.L_x_40) ;  /* 0x0000009000007945 */ /* 0x000fd80003800200 */
[----:B------:R-:W-:Y:S05]  /*1260*/  @!P0 BRA `(.L_x_41) ;  /* 0x00000000001c8947 */ /* 0x000fea0003800000 */
[----:B------:R-:W2:Y:S04]  /*1270*/  LDG.E R11, desc[UR6][R4.64+0x1c] ;  /* 0x00001c06040b7981 */ /* 0x000ea8000c1e1900 */
[----:B------:R-:W3:Y:S04]  /*1280*/  LDG.E R3, desc[UR6][R4.64+0x20] ;  /* 0x0000200604037981 */ /* 0x000ee8000c1e1900 */
[----:B------:R-:W4:Y:S01]  /*1290*/  LDG.E R15, desc[UR6][R4.64+0x24] ;  /* 0x00002406040f7981 */ /* 0x000f22000c1e1900 */
[----:B------:R-:W-:Y:S01]  /*12a0*/  MOV R9, R2 ;  /* 0x0000000200097202 */ /* 0x000fe20000000f00 */
[C---:B--2---:R-:W-:Y:S01]  /*12b0*/  FMUL R11, R0.reuse, R11 ;  /* 0x0000000b000b7220 */ /* 0x044fe20000400000 */
[C---:B---3--:R-:W-:Y:S01]  /*12c0*/  FMUL R10, R0.reuse, R3 ;  /* 0x00000003000a7220 */ /* 0x048fe20000400000 */
[----:B----4-:R-:W-:-:S07]  /*12d0*/  FMUL R8, R0, R15 ;  /* 0x0000000f00087220 */ /* 0x010fce0000400000 */
.L_x_41:
[----:B------:R-:W-:Y:S05]  /*12e0*/  BSYNC.RECONVERGENT B0 ;  /* 0x0000000000007941 */ /* 0x000fea0003800200 */
.L_x_40:
[----:B------:R-:W-:-:S04]  /*12f0*/  IADD3 R4, P0, PT, R4, 0x70, RZ ;  /* 0x0000007004047810 */ /* 0x000fc80007f1e0ff */
[----:B------:R-:W-:Y:S01]  /*1300*/  IADD3.X R5, PT, PT, RZ, R5, RZ, P0, !PT ;  /* 0x00000005ff057210 */ /* 0x000fe200007fe4ff */
[----:B------:R-:W-:Y:S08]  /*1310*/  BRA.U UP0, `(.L_x_42) ;  /* 0xffffffed00a07547 */ /* 0x000ff0000b83ffff */
[----:B------:R-:W0:Y:S01]  /*1320*/  LDCU.64 UR8, c[0x0][0x388] ;  /* 0x00007100ff0877ac */ /* 0x000e220008000a00 */
[----:B------:R-:W-:Y:S01]  /*1330*/  FMUL R11, R11, 255 ;  /* 0x437f00000b0b7820 */ /* 0x000fe20000400000 */
[----:B------:R-:W-:Y:S02]  /*1340*/  IMAD R0, R6, 0x800, R7 ;  /* 0x0000080006007824 */ /* 0x000fe400078e0207 */
[----:B------:R-:W-:Y:S01]  /*1350*/  FMUL R10, R10, 255 ;  /* 0x437f00000a0a7820 */ /* 0x000fe20000400000 */
[----:B------:R-:W-:Y:S02]  /*1360*/  FMUL R8, R8, 255 ;  /* 0x437f000008087820 */ /* 0x000fe40000400000 */
[----:B------:R-:W-:Y:S01]  /*1370*/  SHF.L.U32 R0, R0, 0x2, RZ ;  /* 0x0000000200007819 */ /* 0x000fe200000006ff */
[----:B------:R-:W1:Y:S08]  /*1380*/  F2I.TRUNC.NTZ R11, R11 ;  /* 0x0000000b000b7305 */ /* 0x000e70000020f100 */
[----:B------:R-:W2:Y:S01]  /*1390*/  F2I.TRUNC.NTZ R5, R10 ;  /* 0x0000000a00057305 */ /* 0x000ea2000020f100 */
[----:B0-----:R-:W-:-:S04]  /*13a0*/  IADD3 R2, P0, PT, R0, UR8, RZ ;  /* 0x0000000800027c10 */ /* 0x001fc8000ff1e0ff */
[----:B------:R-:W-:Y:S01]  /*13b0*/  LEA.HI.X.SX32 R3, R0, UR9, 0x1, P0 ;  /* 0x0000000900037c11 */ /* 0x000fe200080f0eff */
[----:B------:R-:W-:Y:S02]  /*13c0*/  HFMA2 R0, -RZ, RZ, 0, 1.5199184417724609375e-05 ;  /* 0x000000ffff007431 */ /* 0x000fe400000001ff */
[----:B------:R-:W0:Y:S02]  /*13d0*/  F2I.TRUNC.NTZ R7, R8 ;  /* 0x0000000800077305 */ /* 0x000e24000020f100 */
[----:B-1----:R-:W-:Y:S04]  /*13e0*/  STG.E.U8 desc[UR6][R2.64], R11 ;  /* 0x0000000b02007986 */ /* 0x002fe8000c101106 */
[----:B--2---:R-:W-:Y:S04]  /*13f0*/  STG.E.U8 desc[UR6][R2.64+0x1], R5 ;  /* 0x0000010502007986 */ /* 0x004fe8000c101106 */
[----:B------:R-:W-:Y:S04]  /*1400*/  STG.E.U8 desc[UR6][R2.64+0x3], R0 ;  /* 0x0000030002007986 */ /* 0x000fe8000c101106 */
[----:B0-----:R-:W-:Y:S01]  /*1410*/  STG.E.U8 desc[UR6][R2.64+0x2], R7 ;  /* 0x0000020702007986 */ /* 0x001fe2000c101106 */
[----:B------:R-:W-:Y:S05]  /*1420*/  EXIT ;  /* 0x000000000000794d */ /* 0x000fea0003800000 */
        .weak           $__internal_0_$__cuda_sm20_sqrt_rn_f32_slowpath
        .type           $__internal_0_$__cuda_sm20_sqrt_rn_f32_slowpath,@function
        .size           $__internal_0_$__cuda_sm20_sqrt_rn_f32_slowpath,($__internal_1_$__cuda_sm3x_div_rn_noftz_f32_slowpath - $__internal_0_$__cuda_sm20_sqrt_rn_f32_slowpath)
$__internal_0_$__cuda_sm20_sqrt_rn_f32_slowpath:
[----:B------:R-:W-:-:S13]  /*1430*/  LOP3.LUT P0, RZ, R0, 0x7fffffff, RZ, 0xc0, !PT ;  /* 0x7fffffff00ff7812 */ /* 0x000fda000780c0ff */
[----:B------:R-:W-:Y:S01]  /*1440*/  @!P0 MOV R2, R0 ;  /* 0x0000000000028202 */ /* 0x000fe20000000f00 */
[----:B------:R-:W-:Y:S06]  /*1450*/  @!P0 BRA `(.L_x_43) ;  /* 0x0000000000408947 */ /* 0x000fec0003800000 */
[----:B------:R-:W-:-:S13]  /*1460*/  FSETP.GEU.FTZ.AND P0, PT, R0, RZ, PT ;  /* 0x000000ff0000720b */ /* 0x000fda0003f1e000 */
[----:B------:R-:W-:Y:S01]  /*1470*/  @!P0 MOV R2, 0x7fffffff ;  /* 0x7fffffff00028802 */ /* 0x000fe20000000f00 */
[----:B------:R-:W-:Y:S06]  /*1480*/  @!P0 BRA `(.L_x_43) ;  /* 0x0000000000348947 */ /* 0x000fec0003800000 */
[----:B------:R-:W-:-:S13]  /*1490*/  FSETP.GTU.FTZ.AND P0, PT, |R0|, +INF , PT ;  /* 0x7f8000000000780b */ /* 0x000fda0003f1c200 */
[----:B------:R-:W-:Y:S01]  /*14a0*/  @P0 FADD.FTZ R2, R0, 1 ;  /* 0x3f80000000020421 */ /* 0x000fe20000010000 */
[----:B------:R-:W-:Y:S06]  /*14b0*/  @P0 BRA `(.L_x_43) ;  /* 0x0000000000280947 */ /* 0x000fec0003800000 */
[----:B------:R-:W-:-:S13]  /*14c0*/  FSETP.NEU.FTZ.AND P0, PT, |R0|, +INF , PT ;  /* 0x7f8000000000780b */ /* 0x000fda0003f1d200 */
[----:B------:R-:W-:-:S04]  /*14d0*/  @P0 FFMA R3, R0, 1.84467440737095516160e+19, RZ ;  /* 0x5f80000000030823 */ /* 0x000fc800000000ff */
[----:B------:R-:W0:Y:S02]  /*14e0*/  @P0 MUFU.RSQ R2, R3 ;  /* 0x0000000300020308 */ /* 0x000e240000001400 */
[----:B0-----:R-:W-:Y:S01]  /*14f0*/  @P0 FMUL.FTZ R16, R3, R2 ;  /* 0x0000000203100220 */ /* 0x001fe20000410000 */
[----:B------:R-:W-:Y:S01]  /*1500*/  @P0 FMUL.FTZ R18, R2, 0.5 ;  /* 0x3f00000002120820 */ /* 0x000fe20000410000 */
[----:B------:R-:W-:Y:S02]  /*1510*/  @!P0 IMAD.MOV.U32 R2, RZ, RZ, R0 ;  /* 0x000000ffff028224 */ /* 0x000fe400078e0000 */
[----:B------:R-:W-:-:S04]  /*1520*/  @P0 FADD.FTZ R17, -R16, -RZ ;  /* 0x800000ff10110221 */ /* 0x000fc80000010100 */
[----:B------:R-:W-:-:S04]  /*1530*/  @P0 FFMA R17, R16, R17, R3 ;  /* 0x0000001110110223 */ /* 0x000fc80000000003 */
[----:B------:R-:W-:-:S04]  /*1540*/  @P0 FFMA R17, R17, R18, R16 ;  /* 0x0000001211110223 */ /* 0x000fc80000000010 */
[----:B------:R-:W-:-:S07]  /*1550*/  @P0 FMUL.FTZ R2, R17, 2.3283064365386962891e-10 ;  /* 0x2f80000011020820 */ /* 0x000fce0000410000 */
.L_x_43:
[----:B------:R-:W-:Y:S01]  /*1560*/  HFMA2 R3, -RZ, RZ, 0, 0 ;  /* 0x00000000ff037431 */ /* 0x000fe200000001ff */
[----:B------:R-:W-:Y:S02]  /*1570*/  MOV R0, R2 ;  /* 0x0000000200007202 */ /* 0x000fe40000000f00 */
[----:B------:R-:W-:-:S04]  /*1580*/  MOV R2, R19 ;  /* 0x0000001300027202 */ /* 0x000fc80000000f00 */
[----:B------:R-:W-:Y:S05]  /*1590*/  RET.REL.NODEC R2 `(_Z6kernelP6SpherePh) ;  /* 0xffffffe802987950 */ /* 0x000fea0003c3ffff */
        .weak           $__internal_1_$__cuda_sm3x_div_rn_noftz_f32_slowpath
        .type           $__internal_1_$__cuda_sm3x_div_rn_noftz_f32_slowpath,@function
        .size           $__internal_1_$__cuda_sm3x_div_rn_noftz_f32_slowpath,(.L_x_57 - $__internal_1_$__cuda_sm3x_div_rn_noftz_f32_slowpath)
$__internal_1_$__cuda_sm3x_div_rn_noftz_f32_slowpath:
[----:B------:R-:W-:Y:S01]  /*15a0*/  SHF.R.U32.HI R14, RZ, 0x17, R3 ;  /* 0x00000017ff0e7819 */ /* 0x000fe20000011603 */
[----:B------:R-:W-:Y:S01]  /*15b0*/  BSSY.RECONVERGENT B2, `(.L_x_44) ;  /* 0x0000062000027945 */ /* 0x000fe20003800200 */
[----:B------:R-:W-:Y:S02]  /*15c0*/  SHF.R.U32.HI R16, RZ, 0x17, R0 ;  /* 0x00000017ff107819 */ /* 0x000fe40000011600 */
[----:B------:R-:W-:Y:S02]  /*15d0*/  LOP3.LUT R14, R14, 0xff, RZ, 0xc0, !PT ;  /* 0x000000ff0e0e7812 */ /* 0x000fe400078ec0ff */
[----:B------:R-:W-:Y:S02]  /*15e0*/  LOP3.LUT R19, R16, 0xff, RZ, 0xc0, !PT ;  /* 0x000000ff10137812 */ /* 0x000fe400078ec0ff */
[----:B------:R-:W-:-:S03]  /*15f0*/  IADD3 R18, PT, PT, R14, -0x1, RZ ;  /* 0xffffffff0e127810 */ /* 0x000fc60007ffe0ff */
[----:B------:R-:W-:Y:S01]  /*1600*/  VIADD R17, R19, 0xffffffff ;  /* 0xffffffff13117836 */ /* 0x000fe20000000000 */
[----:B------:R-:W-:-:S04]  /*1610*/  ISETP.GT.U32.AND P0, PT, R18, 0xfd, PT ;  /* 0x000000fd1200780c */ /* 0x000fc80003f04070 */
[----:B------:R-:W-:-:S13]  /*1620*/  ISETP.GT.U32.OR P0, PT, R17, 0xfd, P0 ;  /* 0x000000fd1100780c */ /* 0x000fda0000704470 */
[----:B------:R-:W-:Y:S01]  /*1630*/  @!P0 MOV R16, RZ ;  /* 0x000000ff00108202 */ /* 0x000fe20000000f00 */
[----:B------:R-:W-:Y:S06]  /*1640*/  @!P0 BRA `(.L_x_45) ;  /* 0x00000000005c8947 */ /* 0x000fec0003800000 */
[----:B------:R-:W-:Y:S02]  /*1650*/  FSETP.GTU.FTZ.AND P0, PT, |R0|, +INF , PT ;  /* 0x7f8000000000780b */ /* 0x000fe40003f1c200 */
[----:B------:R-:W-:-:S04]  /*1660*/  FSETP.GTU.FTZ.AND P1, PT, |R3|, +INF , PT ;  /* 0x7f8000000300780b */ /* 0x000fc80003f3c200 */
[----:B------:R-:W-:-:S13]  /*1670*/  PLOP3.LUT P0, PT, P0, P1, PT, 0xf8, 0x8f ;  /* 0x00000000008f781c */ /* 0x000fda0000703f70 */
[----:B------:R-:W-:Y:S05]  /*1680*/  @P0 BRA `(.L_x_46) ;  /* 0x00000004004c0947 */ /* 0x000fea0003800000 */
[----:B------:R-:W-:-:S13]  /*1690*/  LOP3.LUT P0, RZ, R3, 0x7fffffff, R0, 0xc8, !PT ;  /* 0x7fffffff03ff7812 */ /* 0x000fda000780c800 */
[----:B------:R-:W-:Y:S05]  /*16a0*/  @!P0 BRA `(.L_x_47) ;  /* 0x00000004003c8947 */ /* 0x000fea0003800000 */
[C---:B------:R-:W-:Y:S02]  /*16b0*/  FSETP.NEU.FTZ.AND P2, PT, |R0|.reuse, +INF , PT ;  /* 0x7f8000000000780b */ /* 0x040fe40003f5d200 */
[----:B------:R-:W-:Y:S02]  /*16c0*/  FSETP.NEU.FTZ.AND P1, PT, |R3|, +INF , PT ;  /* 0x7f8000000300780b */ /* 0x000fe40003f3d200 */
[----:B------:R-:W-:-:S11]  /*16d0*/  FSETP.NEU.FTZ.AND P0, PT, |R0|, +INF , PT ;  /* 0x7f8000000000780b */ /* 0x000fd60003f1d200 */
[----:B------:R-:W-:Y:S05]  /*16e0*/  @!P1 BRA !P2, `(.L_x_47) ;  /* 0x00000004002c9947 */ /* 0x000fea0005000000 */
[----:B------:R-:W-:-:S04]  /*16f0*/  LOP3.LUT P2, RZ, R0, 0x7fffffff, RZ, 0xc0, !PT ;  /* 0x7fffffff00ff7812 */ /* 0x000fc8000784c0ff */
[----:B------:R-:W-:-:S13]  /*1700*/  PLOP3.LUT P1, PT, P1, P2, PT, 0x2f, 0xf2 ;  /* 0x0000000000f2781c */ /* 0x000fda0000f24577 */
[----:B------:R-:W-:Y:S05]  /*1710*/  @P1 BRA `(.L_x_48) ;  /* 0x0000000400181947 */ /* 0x000fea0003800000 */
[----:B------:R-:W-:-:S04]  /*1720*/  LOP3.LUT P1, RZ, R3, 0x7fffffff, RZ, 0xc0, !PT ;  /* 0x7fffffff03ff7812 */ /* 0x000fc8000782c0ff */
[----:B------:R-:W-:-:S13]  /*1730*/  PLOP3.LUT P0, PT, P0, P1, PT, 0x2f, 0xf2 ;  /* 0x0000000000f2781c */ /* 0x000fda0000702577 */
[----:B------:R-:W-:Y:S05]  /*1740*/  @P0 BRA `(.L_x_49) ;  /* 0x0000000400000947 */ /* 0x000fea0003800000 */
[----:B------:R-:W-:Y:S02]  /*1750*/  ISETP.GE.AND P0, PT, R17, RZ, PT ;  /* 0x000000ff1100720c */ /* 0x000fe40003f06270 */
[----:B------:R-:W-:-:S11]  /*1760*/  ISETP.GE.AND P1, PT, R18, RZ, PT ;  /* 0x000000ff1200720c */ /* 0x000fd60003f26270 */
[----:B------:R-:W-:Y:S01]  /*1770*/  @P0 MOV R16, RZ ;  /* 0x000000ff00100202 */ /* 0x000fe20000000f00 */
[----:B------:R-:W-:Y:S01]  /*1780*/  @!P0 FFMA R0, R0, 1.84467440737095516160e+19, RZ ;  /* 0x5f80000000008823 */ /* 0x000fe200000000ff */
[----:B------:R-:W-:Y:S01]  /*1790*/  @!P0 MOV R16, 0xffffffc0 ;  /* 0xffffffc000108802 */ /* 0x000fe20000000f00 */
[----:B------:R-:W-:-:S03]  /*17a0*/  @!P1 FFMA R3, R3, 1.84467440737095516160e+19, RZ ;  /* 0x5f80000003039823 */ /* 0x000fc600000000ff */
[----:B------:R-:W-:-:S07]  /*17b0*/  @!P1 IADD3 R16, PT, PT, R16, 0x40, RZ ;  /* 0x0000004010109810 */ /* 0x000fce0007ffe0ff */
.L_x_45:
[----:B------:R-:W-:Y:S01]  /*17c0*/  LEA R18, R14, 0xc0800000, 0x17 ;  /* 0xc08000000e127811 */ /* 0x000fe200078eb8ff */
[----:B------:R-:W-:Y:S01]  /*17d0*/  BSSY.RECONVERGENT B3, `(.L_x_50) ;  /* 0x0000036000037945 */ /* 0x000fe20003800200 */
[----:B------:R-:W-:-:S03]  /*17e0*/  IADD3 R19, PT, PT, R19, -0x7f, RZ ;  /* 0xffffff8113137810 */ /* 0x000fc60007ffe0ff */
[----:B------:R-:W-:Y:S02]  /*17f0*/  IMAD.IADD R20, R3, 0x1, -R18 ;  /* 0x0000000103147824 */ /* 0x000fe400078e0a12 */
[C---:B------:R-:W-:Y:S01]  /*1800*/  IMAD R0, R19.reuse, -0x800000, R0 ;  /* 0xff80000013007824 */ /* 0x040fe200078e0200 */
[----:B------:R-:W-:Y:S01]  /*1810*/  IADD3 R19, PT, PT, R19, 0x7f, -R14 ;  /* 0x0000007f13137810 */ /* 0x000fe20007ffe80e */
[----:B------:R-:W0:Y:S01]  /*1820*/  MUFU.RCP R3, R20 ;  /* 0x0000001400037308 */ /* 0x000e220000001000 */
[----:B------:R-:W-:Y:S02]  /*1830*/  FADD.FTZ R17, -R20, -RZ ;  /* 0x800000ff14117221 */ /* 0x000fe40000010100 */
[----:B------:R-:W-:Y:S02]  /*1840*/  IADD3 R19, PT, PT, R19, R16, RZ ;  /* 0x0000001013137210 */ /* 0x000fe40007ffe0ff */
[----:B0-----:R-:W-:-:S04]  /*1850*/  FFMA R18, R3, R17, 1 ;  /* 0x3f80000003127423 */ /* 0x001fc80000000011 */
[----:B------:R-:W-:-:S04]  /*1860*/  FFMA R3, R3, R18, R3 ;  /* 0x0000001203037223 */ /* 0x000fc80000000003 */
[----:B------:R-:W-:-:S04]  /*1870*/  FFMA R18, R0, R3, RZ ;  /* 0x0000000300127223 */ /* 0x000fc800000000ff */
[----:B------:R-:W-:-:S04]  /*1880*/  FFMA R21, R17, R18, R0 ;  /* 0x0000001211157223 */ /* 0x000fc80000000000 */
[----:B------:R-:W-:-:S04]  /*1890*/  FFMA R18, R3, R21, R18 ;  /* 0x0000001503127223 */ /* 0x000fc80000000012 */
[----:B------:R-:W-:-:S04]  /*18a0*/  FFMA R17, R17, R18, R0 ;  /* 0x0000001211117223 */ /* 0x000fc80000000000 */
[----:B------:R-:W-:-:S05]  /*18b0*/  FFMA R0, R3, R17, R18 ;  /* 0x0000001103007223 */ /* 0x000fca0000000012 */
[----:B------:R-:W-:-:S04]  /*18c0*/  SHF.R.U32.HI R14, RZ, 0x17, R0 ;  /* 0x00000017ff0e7819 */ /* 0x000fc80000011600 */
[----:B------:R-:W-:-:S04]  /*18d0*/  LOP3.LUT R14, R14, 0xff, RZ, 0xc0, !PT ;  /* 0x000000ff0e0e7812 */ /* 0x000fc800078ec0ff */
[----:B------:R-:W-:-:S04]  /*18e0*/  IADD3 R20, PT, PT, R14, R19, RZ ;  /* 0x000000130e147210 */ /* 0x000fc80007ffe0ff */
[----:B------:R-:W-:-:S04]  /*18f0*/  IADD3 R14, PT, PT, R20, -0x1, RZ ;  /* 0xffffffff140e7810 */ /* 0x000fc80007ffe0ff */
[----:B------:R-:W-:-:S13]  /*1900*/  ISETP.GE.U32.AND P0, PT, R14, 0xfe, PT ;  /* 0x000000fe0e00780c */ /* 0x000fda0003f06070 */
[----:B------:R-:W-:Y:S05]  /*1910*/  @!P0 BRA `(.L_x_51) ;  /* 0x0000000000808947 */ /* 0x000fea0003800000 */
[----:B------:R-:W-:-:S13]  /*1920*/  ISETP.GT.AND P0, PT, R20, 0xfe, PT ;  /* 0x000000fe1400780c */ /* 0x000fda0003f04270 */
[----:B------:R-:W-:Y:S05]  /*1930*/  @P0 BRA `(.L_x_52) ;  /* 0x00000000006c0947 */ /* 0x000fea0003800000 */
[----:B------:R-:W-:-:S13]  /*1940*/  ISETP.GE.AND P0, PT, R20, 0x1, PT ;  /* 0x000000011400780c */ /* 0x000fda0003f06270 */
[----:B------:R-:W-:Y:S05]  /*1950*/  @P0 BRA `(.L_x_53) ;  /* 0x0000000000740947 */ /* 0x000fea0003800000 */
[----:B------:R-:W-:Y:S02]  /*1960*/  ISETP.GE.AND P0, PT, R20, -0x18, PT ;  /* 0xffffffe81400780c */ /* 0x000fe40003f06270 */
[----:B------:R-:W-:-:S11]  /*1970*/  LOP3.LUT R0, R0, 0x80000000, RZ, 0xc0, !PT ;  /* 0x8000000000007812 */ /* 0x000fd600078ec0ff */
[----:B------:R-:W-:Y:S05]  /*1980*/  @!P0 BRA `(.L_x_53) ;  /* 0x0000000000688947 */ /* 0x000fea0003800000 */
[CCC-:B------:R-:W-:Y:S01]  /*1990*/  FFMA.RZ R14, R3.reuse, R17.reuse, R18.reuse ;  /* 0x00000011030e7223 */ /* 0x1c0fe2000000c012 */
[C---:B------:R-:W-:Y:S02]  /*19a0*/  ISETP.NE.AND P2, PT, R20.reuse, RZ, PT ;  /* 0x000000ff1400720c */ /* 0x040fe40003f45270 */
[----:B------:R-:W-:Y:S02]  /*19b0*/  ISETP.NE.AND P1, PT, R20, RZ, PT ;  /* 0x000000ff1400720c */ /* 0x000fe40003f25270 */
[----:B------:R-:W-:Y:S01]  /*19c0*/  LOP3.LUT R16, R14, 0x7fffff, RZ, 0xc0, !PT ;  /* 0x007fffff0e107812 */ /* 0x000fe200078ec0ff */
[CCC-:B------:R-:W-:Y:S01]  /*19d0*/  FFMA.RP R14, R3.reuse, R17.reuse, R18.reuse ;  /* 0x00000011030e7223 */ /* 0x1c0fe20000008012 */
[----:B------:R-:W-:Y:S01]  /*19e0*/  FFMA.RM R3, R3, R17, R18 ;  /* 0x0000001103037223 */ /* 0x000fe20000004012 */
[----:B------:R-:W-:Y:S01]  /*19f0*/  VIADD R17, R20, 0x20 ;  /* 0x0000002014117836 */ /* 0x000fe20000000000 */
[----:B------:R-:W-:Y:S02]  /*1a00*/  LOP3.LUT R16, R16, 0x800000, RZ, 0xfc, !PT ;  /* 0x0080000010107812 */ /* 0x000fe400078efcff */
[----:B------:R-:W-:-:S02]  /*1a10*/  IADD3 R18, PT, PT, -R20, RZ, RZ ;  /* 0x000000ff14127210 */ /* 0x000fc40007ffe1ff */
[----:B------:R-:W-:Y:S02]  /*1a20*/  SHF.L.U32 R17, R16, R17, RZ ;  /* 0x0000001110117219 */ /* 0x000fe400000006ff */
[----:B------:R-:W-:Y:S02]  /*1a30*/  FSETP.NEU.FTZ.AND P0, PT, R14, R3, PT ;  /* 0x000000030e00720b */ /* 0x000fe40003f1d000 */
[----:B------:R-:W-:Y:S02]  /*1a40*/  SEL R3, R18, RZ, P2 ;  /* 0x000000ff12037207 */ /* 0x000fe40001000000 */
[----:B------:R-:W-:Y:S02]  /*1a50*/  ISETP.NE.AND P1, PT, R17, RZ, P1 ;  /* 0x000000ff1100720c */ /* 0x000fe40000f25270 */
[----:B------:R-:W-:Y:S02]  /*1a60*/  SHF.R.U32.HI R3, RZ, R3, R16 ;  /* 0x00000003ff037219 */ /* 0x000fe40000011610 */
[----:B------:R-:W-:-:S02]  /*1a70*/  PLOP3.LUT P0, PT, P0, P1, PT, 0xf8, 0x8f ;  /* 0x00000000008f781c */ /* 0x000fc40000703f70 */
[----:B------:R-:W-:Y:S02]  /*1a80*/  SHF.R.U32.HI R17, RZ, 0x1, R3 ;  /* 0x00000001ff117819 */ /* 0x000fe40000011603 */
[----:B------:R-:W-:-:S04]  /*1a90*/  SEL R14, RZ, 0x1, !P0 ;  /* 0x00000001ff0e7807 */ /* 0x000fc80004000000 */
[----:B------:R-:W-:-:S04]  /*1aa0*/  LOP3.LUT R14, R14, 0x1, R17, 0xf8, !PT ;  /* 0x000000010e0e7812 */ /* 0x000fc800078ef811 */
[----:B------:R-:W-:-:S04]  /*1ab0*/  LOP3.LUT R14, R14, R3, RZ, 0xc0, !PT ;  /* 0x000000030e0e7212 */ /* 0x000fc800078ec0ff */
[----:B------:R-:W-:-:S04]  /*1ac0*/  IADD3 R17, PT, PT, R17, R14, RZ ;  /* 0x0000000e11117210 */ /* 0x000fc80007ffe0ff */
[----:B------:R-:W-:Y:S01]  /*1ad0*/  LOP3.LUT R0, R17, R0, RZ, 0xfc, !PT ;  /* 0x0000000011007212 */ /* 0x000fe200078efcff */
[----:B------:R-:W-:Y:S06]  /*1ae0*/  BRA `(.L_x_53) ;  /* 0x0000000000107947 */ /* 0x000fec0003800000 */
.L_x_52:
[----:B------:R-:W-:-:S04]  /*1af0*/  LOP3.LUT R0, R0, 0x80000000, RZ, 0xc0, !PT ;  /* 0x8000000000007812 */ /* 0x000fc800078ec0ff */
[----:B------:R-:W-:Y:S01]  /*1b00*/  LOP3.LUT R0, R0, 0x7f800000, RZ, 0xfc, !PT ;  /* 0x7f80000000007812 */ /* 0x000fe200078efcff */
[----:B------:R-:W-:Y:S06]  /*1b10*/  BRA `(.L_x_53) ;  /* 0x0000000000047947 */ /* 0x000fec0003800000 */
.L_x_51:
[----:B------:R-:W-:-:S07]  /*1b20*/  LEA R0, R19, R0, 0x17 ;  /* 0x0000000013007211 */ /* 0x000fce00078eb8ff */
.L_x_53:
[----:B------:R-:W-:Y:S05]  /*1b30*/  BSYNC.RECONVERGENT B3 ;  /* 0x0000000000037941 */ /* 0x000fea0003800200 */
.L_x_50:
[----:B------:R-:W-:Y:S05]  /*1b40*/  BRA `(.L_x_54) ;  /* 0x0000000000207947 */ /* 0x000fea0003800000 */
.L_x_49:
[----:B------:R-:W-:-:S04]  /*1b50*/  LOP3.LUT R0, R3, 0x80000000, R0, 0x48, !PT ;  /* 0x8000000003007812 */ /* 0x000fc800078e4800 */
[----:B------:R-:W-:Y:S01]  /*1b60*/  LOP3.LUT R0, R0, 0x7f800000, RZ, 0xfc, !PT ;  /* 0x7f80000000007812 */ /* 0x000fe200078efcff */
[----:B------:R-:W-:Y:S06]  /*1b70*/  BRA `(.L_x_54) ;  /* 0x0000000000147947 */ /* 0x000fec0003800000 */
.L_x_48:
[----:B------:R-:W-:Y:S01]  /*1b80*/  LOP3.LUT R0, R3, 0x80000000, R0, 0x48, !PT ;  /* 0x8000000003007812 */ /* 0x000fe200078e4800 */
[----:B------:R-:W-:Y:S06]  /*1b90*/  BRA `(.L_x_54) ;  /* 0x00000000000c7947 */ /* 0x000fec0003800000 */
.L_x_47:
[----:B------:R-:W0:Y:S01]  /*1ba0*/  MUFU.RSQ R0, -QNAN ;  /* 0xffc0000000007908 */ /* 0x000e220000001400 */
[----:B------:R-:W-:Y:S05]  /*1bb0*/  BRA `(.L_x_54) ;  /* 0x0000000000047947 */ /* 0x000fea0003800000 */
.L_x_46:
[----:B------:R-:W-:-:S07]  /*1bc0*/  FADD.FTZ R0, R0, R3 ;  /* 0x0000000300007221 */ /* 0x000fce0000010000 */
.L_x_54:
[----:B------:R-:W-:Y:S05]  /*1bd0*/  BSYNC.RECONVERGENT B2 ;  /* 0x0000000000027941 */ /* 0x000fea0003800200 */
.L_x_44:
[----:B------:R-:W-:-:S04]  /*1be0*/  HFMA2 R3, -RZ, RZ, 0, 0 ;  /* 0x00000000ff037431 */ /* 0x000fc800000001ff */
[----:B0-----:R-:W-:Y:S05]  /*1bf0*/  RET.REL.NODEC R2 `(_Z6kernelP6SpherePh) ;  /* 0xffffffe402007950 */ /* 0x001fea0003c3ffff */
.L_x_55:
[----:B------:R-:W-:-:S00]  /*1c00*/  BRA `(.L_x_55) ;  /* 0xfffffffc00fc7947 */ /* 0x000fc0000383ffff */
[----:B------:R-:W-:-:S00]  /*1c10*/  NOP ;  /* 0x0000000000007918 */ /* 0x000fc00000000000 */
        /* <DEDUP_REMOVED lines=14> */
.L_x_57:


//--------------------- .nv.shared.reserved.0     --------------------------
	.section	.nv.shared.reserved.0,"aw",@nobits
	.weak		__nv_reservedSMEM_offset_0_alias
	.size		__nv_reservedSMEM_offset_0_alias, 0, 64
	.other		__nv_reservedSMEM_offset_0_alias,@"STO_CUDA_RESERVED_SHARED STV_DEFAULT"
__nv_reservedSMEM_offset_0_alias:
	.zero		0
	.zero		64


//--------------------- .nv.constant0._Z6kernelP6SpherePh --------------------------
	.section	.nv.constant0._Z6kernelP6SpherePh,"a",@progbits
	.sectionflags	@""
	.align	4
.nv.constant0._Z6kernelP6SpherePh:
	.zero		912


//--------------------- SYMBOLS --------------------------

	.type		.nv.reservedSmem.offset0,@object
	.size		.nv.reservedSmem.offset0,0x4
